//
// Generated by NVIDIA NVVM Compiler
//
// Compiler Build ID: CL-36424714
// Cuda compilation tools, release 13.0, V13.0.88
// Based on NVVM 20.0.0
//

.version 9.0
.target sm_100
.address_size 64

	// .globl	test_func
.extern .func  (.param .b32 func_retval0) vprintf
(
	.param .b64 vprintf_param_0,
	.param .b64 vprintf_param_1
)
;
.global .align 1 .b8 $str[9] = {86, 65, 76, 58, 32, 37, 100, 10};

.visible .entry test_func()
{
	.local .align 8 .b8 	__local_depot0[8];
	.reg .b64 	%SP;
	.reg .b64 	%SPL;
	.reg .b32 	%r<4>;
	.reg .b64 	%rd<5>;

	mov.u64 	%SPL, __local_depot0;
	cvta.local.u64 	%SP, %SPL;
	add.u64 	%rd1, %SP, 0;
	add.u64 	%rd2, %SPL, 0;
	// begin inline asm
	mov.u32 %r1, 2;
	// end inline asm
	st.local.u32 	[%rd2], %r1;
	mov.u64 	%rd3, $str;
	cvta.global.u64 	%rd4, %rd3;
	{ // callseq 0, 0
	.param .b64 param0;
	st.param.b64 	[param0], %rd4;
	.param .b64 param1;
	st.param.b64 	[param1], %rd1;
	.param .b32 retval0;
	call.uni (retval0), 
	vprintf, 
	(
	param0, 
	param1
	);
	ld.param.b32 	%r2, [retval0];
	} // callseq 0
	ret;

}


// ===== COMPILED SASS (sm_100) =====

	.target	sm_100

	.elftype	@"ET_EXEC"


//--------------------- .note.nv.tkinfo           --------------------------
	.section	.note.nv.tkinfo,"",@"SHT_NOTE"
	.sectionflags	@"SHF_NOTE_NV_TKINFO"
	.tkinfo
        /*0018*/ 	.word	0x00000002
        /*0030*/ 	.string	""
        /*0030*/ 	.string	"ptxas"
        /*0030*/ 	.string	"Cuda compilation tools, release 13.0, V13.0.88"
        /*0030*/ 	.string	"Build cuda_13.0.r13.0/compiler.36424714_0"
        /*0030*/ 	.string	"-arch sm_100 -m 64 "



//--------------------- .note.nv.cuinfo           --------------------------
	.section	.note.nv.cuinfo,"",@"SHT_NOTE"
	.sectionflags	@"SHF_NOTE_NV_CUINFO"
        /*0018*/ 	.short	0x0002
        /*001a*/ 	.short	0x0064
        /*001c*/ 	.short	0x0082
	.zero		2


//--------------------- .nv.info                  --------------------------
	.section	.nv.info,"",@"SHT_CUDA_INFO"
	.align	4


	//----- nvinfo : EIATTR_REGCOUNT
	.align		4
        /*0000*/ 	.byte	0x04, 0x2f
        /*0002*/ 	.short	(.L_2 - .L_1)
	.align		4
.L_1:
        /*0004*/ 	.word	index@(test_func)
        /*0008*/ 	.word	0x00000018


	//----- nvinfo : EIATTR_FRAME_SIZE
	.align		4
.L_2:
        /*000c*/ 	.byte	0x04, 0x11
        /*000e*/ 	.short	(.L_4 - .L_3)
	.align		4
.L_3:
        /*0010*/ 	.word	index@(test_func)
        /*0014*/ 	.word	0x00000008


	//----- nvinfo : EIATTR_MIN_STACK_SIZE
	.align		4
.L_4:
        /*0018*/ 	.byte	0x04, 0x12
        /*001a*/ 	.short	(.L_6 - .L_5)
	.align		4
.L_5:
        /*001c*/ 	.word	index@(test_func)
        /*0020*/ 	.word	0x00000008
.L_6:


//--------------------- .nv.compat                --------------------------
	.section	.nv.compat,"",@"SHT_CUDA_COMPAT_INFO"
	.align	4
        /*0000*/ 	.byte	0x02, 0x09, 0x00, 0x00, 0x02, 0x02, 0x01, 0x00, 0x02, 0x05, 0x05, 0x00, 0x03, 0x07, 0x01, 0x01
        /*0010*/ 	.byte	0x02, 0x03, 0x00, 0x00, 0x02, 0x06, 0x01, 0x00, 0x04, 0x0b, 0x08, 0x00, 0x09, 0x00, 0x00, 0x00
        /*0020*/ 	.byte	0x00, 0x00, 0x00, 0x00


//--------------------- .nv.info.test_func        --------------------------
	.section	.nv.info.test_func,"",@"SHT_CUDA_INFO"
	.sectionflags	@""
	.align	4


	//----- nvinfo : EIATTR_CUDA_API_VERSION
	.align		4
        /*0000*/ 	.byte	0x04, 0x37
        /*0002*/ 	.short	(.L_8 - .L_7)
.L_7:
        /*0004*/ 	.word	0x00000082


	//----- nvinfo : EIATTR_SPARSE_MMA_MASK
	.align		4
.L_8:
        /*0008*/ 	.byte	0x03, 0x50
        /*000a*/ 	.short	0x0000


	//----- nvinfo : EIATTR_MAXREG_COUNT
	.align		4
        /*000c*/ 	.byte	0x03, 0x1b
        /*000e*/ 	.short	0x00ff


	//----- nvinfo : EIATTR_EXTERNS
	.align		4
        /*0010*/ 	.byte	0x04, 0x0f
        /*0012*/ 	.short	(.L_10 - .L_9)


	//   ....[0]....
	.align		4
.L_9:
        /*0014*/ 	.word	index@(vprintf)


	//----- nvinfo : EIATTR_MERCURY_ISA_VERSION
	.align		4
.L_10:
        /*0018*/ 	.byte	0x03, 0x5f
        /*001a*/ 	.short	0x0101


	//----- nvinfo : EIATTR_VRC_CTA_INIT_COUNT
	.align		4
        /*001c*/ 	.byte	0x02, 0x4a
	.zero		1
	.zero		1


	//----- nvinfo : EIATTR_SYSCALL_OFFSETS
	.align		4
        /*0020*/ 	.byte	0x04, 0x46
        /*0022*/ 	.short	(.L_12 - .L_11)


	//   ....[0]....
.L_11:
        /*0024*/ 	.word	0x000000e0


	//----- nvinfo : EIATTR_EXIT_INSTR_OFFSETS
	.align		4
.L_12:
        /*0028*/ 	.byte	0x04, 0x1c
        /*002a*/ 	.short	(.L_14 - .L_13)


	//   ....[0]....
.L_13:
        /*002c*/ 	.word	0x000000f0


	//----- nvinfo : EIATTR_SW_WAR
	.align		4
.L_14:
        /*0030*/ 	.byte	0x04, 0x36
        /*0032*/ 	.short	(.L_16 - .L_15)
.L_15:
        /*0034*/ 	.word	0x00000008
.L_16:


//--------------------- .nv.callgraph             --------------------------
	.section	.nv.callgraph,"",@"SHT_CUDA_CALLGRAPH"
	.align	4
	.sectionentsize	8
	.align		4
        /*0000*/ 	.word	0x00000000
	.align		4
        /*0004*/ 	.word	0xffffffff
	.align		4
        /*0008*/ 	.word	index@(test_func)
	.align		4
        /*000c*/ 	.word	index@(vprintf)
	.align		4
        /*0010*/ 	.word	0x00000000
	.align		4
        /*0014*/ 	.word	0xfffffffe
	.align		4
        /*0018*/ 	.word	0x00000000
	.align		4
        /*001c*/ 	.word	0xfffffffd
	.align		4
        /*0020*/ 	.word	0x00000000
	.align		4
        /*0024*/ 	.word	0xfffffffc


//--------------------- .nv.constant4             --------------------------
	.section	.nv.constant4,"a",@progbits
	.align	8
	.align		8
.nv.constant4:
        /*0000*/ 	.dword	vprintf
	.align		8
        /*0008*/ 	.dword	$str


//--------------------- .text.test_func           --------------------------
	.section	.text.test_func,"ax",@progbits
	.align	128
        .global         test_func
        .type           test_func,@function
        .size           test_func,(.L_x_2 - test_func)
        .other          test_func,@"STO_CUDA_ENTRY STV_DEFAULT"
test_func:
.text.test_func:
[----:B------:R-:W0:Y:S02]  /*0000*/  LDC R1, c[0x0][0x37c] ;  /* 0x0000df00ff017b82 */ /* 0x000e240000000800 */
[----:B0-----:R-:W-:Y:S01]  /*0010*/  VIADD R1, R1, 0xfffffff8 ;  /* 0xfffffff801017836 */ /* 0x001fe20000000000 */
[----:B------:R-:W-:Y:S01]  /*0020*/  MOV R0, 0x0 ;  /* 0x0000000000007802 */ /* 0x000fe20000000f00 */
[----:B------:R-:W-:Y:S01]  /*0030*/  IMAD.MOV.U32 R8, RZ, RZ, 0x2 ;  /* 0x00000002ff087424 */ /* 0x000fe200078e00ff */
[----:B------:R-:W0:Y:S03]  /*0040*/  LDCU UR4, c[0x0][0x2f8] ;  /* 0x00005f00ff0477ac */ /* 0x000e260008000800 */
[----:B------:R1:W2:Y:S01]  /*0050*/  LDC.64 R2, c[0x4][R0] ;  /* 0x0100000000027b82 */ /* 0x0002a20000000a00 */
[----:B------:R1:W-:Y:S01]  /*0060*/  STL [R1], R8 ;  /* 0x0000000801007387 */ /* 0x0003e20000100800 */
[----:B------:R-:W3:Y:S01]  /*0070*/  LDCU.64 UR6, c[0x4][0x8] ;  /* 0x01000100ff0677ac */ /* 0x000ee20008000a00 */
[----:B------:R-:W4:Y:S01]  /*0080*/  LDCU UR5, c[0x0][0x2fc] ;  /* 0x00005f80ff0577ac */ /* 0x000f220008000800 */
[----:B0-----:R-:W-:-:S02]  /*0090*/  IADD3 R6, P0, PT, R1, UR4, RZ ;  /* 0x0000000401067c10 */ /* 0x001fc4000ff1e0ff */
[----:B---3--:R-:W-:Y:S01]  /*00a0*/  MOV R4, UR6 ;  /* 0x0000000600047c02 */ /* 0x008fe20008000f00 */
[----:B------:R-:W-:Y:S01]  /*00b0*/  IMAD.U32 R5, RZ, RZ, UR7 ;  /* 0x00000007ff057e24 */ /* 0x000fe2000f8e00ff */
[----:B-1--4-:R-:W-:-:S09]  /*00c0*/  IADD3.X R7, PT, PT, RZ, UR5, RZ, P0, !PT ;  /* 0x00000005ff077c10 */ /* 0x012fd200087fe4ff */
[----:B------:R-:W-:-:S07]  /*00d0*/  LEPC R20, `(.L_x_0) ;  /* 0x000000001014794e */ /* 0x000fce0000000000 */
[----:B--2---:R-:W-:Y:S05]  /*00e0*/  CALL.ABS.NOINC R2 ;  /* 0x0000000002007343 */ /* 0x004fea0003c00000 */
.L_x_0:
[----:B------:R-:W-:Y:S05]  /*00f0*/  EXIT ;  /* 0x000000000000794d */ /* 0x000fea0003800000 */
.L_x_1:
[----:B------:R-:W-:-:S00]  /*0100*/  BRA `(.L_x_1) ;  /* 0xfffffffc00fc7947 */ /* 0x000fc0000383ffff */
[----:B------:R-:W-:-:S00]  /*0110*/  NOP ;  /* 0x0000000000007918 */ /* 0x000fc00000000000 */
        /* <DEDUP_REMOVED lines=14> */
.L_x_2:


//--------------------- .nv.global.init           --------------------------
	.section	.nv.global.init,"aw",@progbits
.nv.global.init:
	.type		$str,@object
	.size		$str,(.L_0 - $str)
$str:
        /*0000*/ 	.byte	0x56, 0x41, 0x4c, 0x3a, 0x20, 0x25, 0x64, 0x0a, 0x00
.L_0:


//--------------------- .nv.shared.reserved.0     --------------------------
	.section	.nv.shared.reserved.0,"aw",@nobits
	.weak		__nv_reservedSMEM_offset_0_alias
	.size		__nv_reservedSMEM_offset_0_alias, 0, 64
	.other		__nv_reservedSMEM_offset_0_alias,@"STO_CUDA_RESERVED_SHARED STV_DEFAULT"
__nv_reservedSMEM_offset_0_alias:
	.zero		0
	.zero		64


//--------------------- .nv.constant0.test_func   --------------------------
	.section	.nv.constant0.test_func,"a",@progbits
	.sectionflags	@""
	.align	4
.nv.constant0.test_func:
	.zero		896


//--------------------- SYMBOLS --------------------------

	.type		.nv.reservedSmem.offset0,@object
	.size		.nv.reservedSmem.offset0,0x4
	.type		vprintf,@function
